//
// Generated by NVIDIA NVVM Compiler
//
// Compiler Build ID: CL-36424714
// Cuda compilation tools, release 13.0, V13.0.88
// Based on NVVM 20.0.0
//

.version 9.0
.target sm_100
.address_size 64

	// .globl	_Z11dNV12toRGBAPKhPhjjjj

.visible .entry _Z11dNV12toRGBAPKhPhjjjj(
	.param .u64 .ptr .align 1 _Z11dNV12toRGBAPKhPhjjjj_param_0,
	.param .u64 .ptr .align 1 _Z11dNV12toRGBAPKhPhjjjj_param_1,
	.param .u32 _Z11dNV12toRGBAPKhPhjjjj_param_2,
	.param .u32 _Z11dNV12toRGBAPKhPhjjjj_param_3,
	.param .u32 _Z11dNV12toRGBAPKhPhjjjj_param_4,
	.param .u32 _Z11dNV12toRGBAPKhPhjjjj_param_5
)
{
	.reg .pred 	%p<5>;
	.reg .b16 	%rs<3>;
	.reg .b32 	%r<23>;
	.reg .b64 	%rd<15>;

	ld.param.u64 	%rd1, [_Z11dNV12toRGBAPKhPhjjjj_param_0];
	ld.param.u64 	%rd2, [_Z11dNV12toRGBAPKhPhjjjj_param_1];
	ld.param.u32 	%r4, [_Z11dNV12toRGBAPKhPhjjjj_param_2];
	ld.param.u32 	%r5, [_Z11dNV12toRGBAPKhPhjjjj_param_3];
	ld.param.u32 	%r6, [_Z11dNV12toRGBAPKhPhjjjj_param_4];
	ld.param.u32 	%r7, [_Z11dNV12toRGBAPKhPhjjjj_param_5];
	mov.u32 	%r9, %tid.x;
	mov.u32 	%r10, %ctaid.x;
	mov.u32 	%r11, %ntid.x;
	mad.lo.s32 	%r1, %r10, %r11, %r9;
	mov.u32 	%r12, %tid.y;
	mov.u32 	%r13, %ctaid.y;
	mov.u32 	%r14, %ntid.y;
	mad.lo.s32 	%r15, %r13, %r14, %r12;
	setp.eq.s32 	%p1, %r5, 0;
	shl.b32 	%r16, %r6, 2;
	selp.b32 	%r3, %r16, %r5, %p1;
	setp.ge.u32 	%p2, %r1, %r6;
	setp.ge.u32 	%p3, %r15, %r7;
	or.pred  	%p4, %p2, %p3;
	@%p4 bra 	$L__BB0_2;
	cvta.to.global.u64 	%rd3, %rd1;
	cvta.to.global.u64 	%rd4, %rd2;
	mad.lo.s32 	%r17, %r4, %r15, %r1;
	shl.b32 	%r18, %r1, 2;
	mad.lo.s32 	%r19, %r3, %r15, %r18;
	cvt.u64.u32 	%rd5, %r17;
	add.s64 	%rd6, %rd3, %rd5;
	ld.global.u8 	%rs1, [%rd6];
	cvt.u64.u32 	%rd7, %r19;
	add.s64 	%rd8, %rd4, %rd7;
	st.global.u8 	[%rd8], %rs1;
	add.s32 	%r20, %r19, 1;
	cvt.u64.u32 	%rd9, %r20;
	add.s64 	%rd10, %rd4, %rd9;
	st.global.u8 	[%rd10], %rs1;
	ld.global.u8 	%rs2, [%rd6];
	add.s32 	%r21, %r19, 2;
	cvt.u64.u32 	%rd11, %r21;
	add.s64 	%rd12, %rd4, %rd11;
	st.global.u8 	[%rd12], %rs2;
	add.s32 	%r22, %r19, 3;
	cvt.u64.u32 	%rd13, %r22;
	add.s64 	%rd14, %rd4, %rd13;
	st.global.u8 	[%rd14], %rs2;
$L__BB0_2:
	ret;

}
	// .globl	_Z9dNV12toBWPKhPhjjjj
.visible .entry _Z9dNV12toBWPKhPhjjjj(
	.param .u64 .ptr .align 1 _Z9dNV12toBWPKhPhjjjj_param_0,
	.param .u64 .ptr .align 1 _Z9dNV12toBWPKhPhjjjj_param_1,
	.param .u32 _Z9dNV12toBWPKhPhjjjj_param_2,
	.param .u32 _Z9dNV12toBWPKhPhjjjj_param_3,
	.param .u32 _Z9dNV12toBWPKhPhjjjj_param_4,
	.param .u32 _Z9dNV12toBWPKhPhjjjj_param_5
)
{
	.reg .pred 	%p<2>;
	.reg .b16 	%rs<2>;
	.reg .b32 	%r<13>;
	.reg .b64 	%rd<5>;

	ld.param.u64 	%rd1, [_Z9dNV12toBWPKhPhjjjj_param_1];
	ld.param.u32 	%r3, [_Z9dNV12toBWPKhPhjjjj_param_3];
	mov.u32 	%r4, %tid.x;
	mov.u32 	%r5, %ctaid.x;
	mov.u32 	%r6, %ntid.x;
	mad.lo.s32 	%r1, %r5, %r6, %r4;
	mov.u32 	%r7, %tid.y;
	mov.u32 	%r8, %ctaid.y;
	mov.u32 	%r9, %ntid.y;
	mad.lo.s32 	%r10, %r8, %r9, %r7;
	max.u32 	%r11, %r1, %r10;
	setp.gt.u32 	%p1, %r11, 99;
	@%p1 bra 	$L__BB1_2;
	cvta.to.global.u64 	%rd2, %rd1;
	mad.lo.s32 	%r12, %r3, %r10, %r1;
	cvt.u64.u32 	%rd3, %r12;
	add.s64 	%rd4, %rd2, %rd3;
	mov.b16 	%rs1, 127;
	st.global.u8 	[%rd4], %rs1;
$L__BB1_2:
	ret;

}


// ===== COMPILED SASS (sm_100) =====

	.target	sm_100

	.elftype	@"ET_EXEC"


//--------------------- .note.nv.tkinfo           --------------------------
	.section	.note.nv.tkinfo,"",@"SHT_NOTE"
	.sectionflags	@"SHF_NOTE_NV_TKINFO"
	.tkinfo
        /*0018*/ 	.word	0x00000002
        /*0030*/ 	.string	""
        /*0030*/ 	.string	"ptxas"
        /*0030*/ 	.string	"Cuda compilation tools, release 13.0, V13.0.88"
        /*0030*/ 	.string	"Build cuda_13.0.r13.0/compiler.36424714_0"
        /*0030*/ 	.string	"-arch sm_100 -m 64 "



//--------------------- .note.nv.cuinfo           --------------------------
	.section	.note.nv.cuinfo,"",@"SHT_NOTE"
	.sectionflags	@"SHF_NOTE_NV_CUINFO"
        /*0018*/ 	.short	0x0002
        /*001a*/ 	.short	0x0064
        /*001c*/ 	.short	0x0082
	.zero		2


//--------------------- .nv.info                  --------------------------
	.section	.nv.info,"",@"SHT_CUDA_INFO"
	.align	4


	//----- nvinfo : EIATTR_REGCOUNT
	.align		4
        /*0000*/ 	.byte	0x04, 0x2f
        /*0002*/ 	.short	(.L_1 - .L_0)
	.align		4
.L_0:
        /*0004*/ 	.word	index@(_Z11dNV12toRGBAPKhPhjjjj)
        /*0008*/ 	.word	0x00000012


	//----- nvinfo : EIATTR_FRAME_SIZE
	.align		4
.L_1:
        /*000c*/ 	.byte	0x04, 0x11
        /*000e*/ 	.short	(.L_3 - .L_2)
	.align		4
.L_2:
        /*0010*/ 	.word	index@(_Z11dNV12toRGBAPKhPhjjjj)
        /*0014*/ 	.word	0x00000000


	//----- nvinfo : EIATTR_REGCOUNT
	.align		4
.L_3:
        /*0018*/ 	.byte	0x04, 0x2f
        /*001a*/ 	.short	(.L_5 - .L_4)
	.align		4
.L_4:
        /*001c*/ 	.word	index@(_Z9dNV12toBWPKhPhjjjj)
        /*0020*/ 	.word	0x00000008


	//----- nvinfo : EIATTR_FRAME_SIZE
	.align		4
.L_5:
        /*0024*/ 	.byte	0x04, 0x11
        /*0026*/ 	.short	(.L_7 - .L_6)
	.align		4
.L_6:
        /*0028*/ 	.word	index@(_Z9dNV12toBWPKhPhjjjj)
        /*002c*/ 	.word	0x00000000


	//----- nvinfo : EIATTR_MIN_STACK_SIZE
	.align		4
.L_7:
        /*0030*/ 	.byte	0x04, 0x12
        /*0032*/ 	.short	(.L_9 - .L_8)
	.align		4
.L_8:
        /*0034*/ 	.word	index@(_Z9dNV12toBWPKhPhjjjj)
        /*0038*/ 	.word	0x00000000


	//----- nvinfo : EIATTR_MIN_STACK_SIZE
	.align		4
.L_9:
        /*003c*/ 	.byte	0x04, 0x12
        /*003e*/ 	.short	(.L_11 - .L_10)
	.align		4
.L_10:
        /*0040*/ 	.word	index@(_Z11dNV12toRGBAPKhPhjjjj)
        /*0044*/ 	.word	0x00000000
.L_11:


//--------------------- .nv.compat                --------------------------
	.section	.nv.compat,"",@"SHT_CUDA_COMPAT_INFO"
	.align	4
        /*0000*/ 	.byte	0x02, 0x09, 0x00, 0x00, 0x02, 0x02, 0x01, 0x00, 0x02, 0x05, 0x05, 0x00, 0x03, 0x07, 0x01, 0x01
        /*0010*/ 	.byte	0x02, 0x03, 0x00, 0x00, 0x02, 0x06, 0x01, 0x00, 0x04, 0x0b, 0x08, 0x00, 0x09, 0x00, 0x00, 0x00
        /*0020*/ 	.byte	0x00, 0x00, 0x00, 0x00


//--------------------- .nv.info._Z9dNV12toBWPKhPhjjjj --------------------------
	.section	.nv.info._Z9dNV12toBWPKhPhjjjj,"",@"SHT_CUDA_INFO"
	.sectionflags	@""
	.align	4


	//----- nvinfo : EIATTR_CUDA_API_VERSION
	.align		4
        /*0000*/ 	.byte	0x04, 0x37
        /*0002*/ 	.short	(.L_13 - .L_12)
.L_12:
        /*0004*/ 	.word	0x00000082


	//----- nvinfo : EIATTR_KPARAM_INFO
	.align		4
.L_13:
        /*0008*/ 	.byte	0x04, 0x17
        /*000a*/ 	.short	(.L_15 - .L_14)
.L_14:
        /*000c*/ 	.word	0x00000000
        /*0010*/ 	.short	0x0005
        /*0012*/ 	.short	0x001c
        /*0014*/ 	.byte	0x00, 0xf0, 0x11, 0x00


	//----- nvinfo : EIATTR_KPARAM_INFO
	.align		4
.L_15:
        /*0018*/ 	.byte	0x04, 0x17
        /*001a*/ 	.short	(.L_17 - .L_16)
.L_16:
        /*001c*/ 	.word	0x00000000
        /*0020*/ 	.short	0x0004
        /*0022*/ 	.short	0x0018
        /*0024*/ 	.byte	0x00, 0xf0, 0x11, 0x00


	//----- nvinfo : EIATTR_KPARAM_INFO
	.align		4
.L_17:
        /*0028*/ 	.byte	0x04, 0x17
        /*002a*/ 	.short	(.L_19 - .L_18)
.L_18:
        /*002c*/ 	.word	0x00000000
        /*0030*/ 	.short	0x0003
        /*0032*/ 	.short	0x0014
        /*0034*/ 	.byte	0x00, 0xf0, 0x11, 0x00


	//----- nvinfo : EIATTR_KPARAM_INFO
	.align		4
.L_19:
        /*0038*/ 	.byte	0x04, 0x17
        /*003a*/ 	.short	(.L_21 - .L_20)
.L_20:
        /*003c*/ 	.word	0x00000000
        /*0040*/ 	.short	0x0002
        /*0042*/ 	.short	0x0010
        /*0044*/ 	.byte	0x00, 0xf0, 0x11, 0x00


	//----- nvinfo : EIATTR_KPARAM_INFO
	.align		4
.L_21:
        /*0048*/ 	.byte	0x04, 0x17
        /*004a*/ 	.short	(.L_23 - .L_22)
.L_22:
        /*004c*/ 	.word	0x00000000
        /*0050*/ 	.short	0x0001
        /*0052*/ 	.short	0x0008
        /*0054*/ 	.byte	0x00, 0xf5, 0x21, 0x00


	//----- nvinfo : EIATTR_KPARAM_INFO
	.align		4
.L_23:
        /*0058*/ 	.byte	0x04, 0x17
        /*005a*/ 	.short	(.L_25 - .L_24)
.L_24:
        /*005c*/ 	.word	0x00000000
        /*0060*/ 	.short	0x0000
        /*0062*/ 	.short	0x0000
        /*0064*/ 	.byte	0x00, 0xf5, 0x21, 0x00


	//----- nvinfo : EIATTR_SPARSE_MMA_MASK
	.align		4
.L_25:
        /*0068*/ 	.byte	0x03, 0x50
        /*006a*/ 	.short	0x0000


	//----- nvinfo : EIATTR_MAXREG_COUNT
	.align		4
        /*006c*/ 	.byte	0x03, 0x1b
        /*006e*/ 	.short	0x00ff


	//----- nvinfo : EIATTR_MERCURY_ISA_VERSION
	.align		4
        /*0070*/ 	.byte	0x03, 0x5f
        /*0072*/ 	.short	0x0101


	//----- nvinfo : EIATTR_VRC_CTA_INIT_COUNT
	.align		4
        /*0074*/ 	.byte	0x02, 0x4a
	.zero		1
	.zero		1


	//----- nvinfo : EIATTR_EXIT_INSTR_OFFSETS
	.align		4
        /*0078*/ 	.byte	0x04, 0x1c
        /*007a*/ 	.short	(.L_27 - .L_26)


	//   ....[0]....
.L_26:
        /*007c*/ 	.word	0x000000b0


	//   ....[1]....
        /*0080*/ 	.word	0x00000140


	//----- nvinfo : EIATTR_CBANK_PARAM_SIZE
	.align		4
.L_27:
        /*0084*/ 	.byte	0x03, 0x19
        /*0086*/ 	.short	0x0020


	//----- nvinfo : EIATTR_PARAM_CBANK
	.align		4
        /*0088*/ 	.byte	0x04, 0x0a
        /*008a*/ 	.short	(.L_29 - .L_28)
	.align		4
.L_28:
        /*008c*/ 	.word	index@(.nv.constant0._Z9dNV12toBWPKhPhjjjj)
        /*0090*/ 	.short	0x0380
        /*0092*/ 	.short	0x0020


	//----- nvinfo : EIATTR_SW_WAR
	.align		4
.L_29:
        /*0094*/ 	.byte	0x04, 0x36
        /*0096*/ 	.short	(.L_31 - .L_30)
.L_30:
        /*0098*/ 	.word	0x00000008
.L_31:


//--------------------- .nv.info._Z11dNV12toRGBAPKhPhjjjj --------------------------
	.section	.nv.info._Z11dNV12toRGBAPKhPhjjjj,"",@"SHT_CUDA_INFO"
	.sectionflags	@""
	.align	4


	//----- nvinfo : EIATTR_CUDA_API_VERSION
	.align		4
        /*0000*/ 	.byte	0x04, 0x37
        /*0002*/ 	.short	(.L_33 - .L_32)
.L_32:
        /*0004*/ 	.word	0x00000082


	//----- nvinfo : EIATTR_KPARAM_INFO
	.align		4
.L_33:
        /*0008*/ 	.byte	0x04, 0x17
        /*000a*/ 	.short	(.L_35 - .L_34)
.L_34:
        /*000c*/ 	.word	0x00000000
        /*0010*/ 	.short	0x0005
        /*0012*/ 	.short	0x001c
        /*0014*/ 	.byte	0x00, 0xf0, 0x11, 0x00


	//----- nvinfo : EIATTR_KPARAM_INFO
	.align		4
.L_35:
        /*0018*/ 	.byte	0x04, 0x17
        /*001a*/ 	.short	(.L_37 - .L_36)
.L_36:
        /*001c*/ 	.word	0x00000000
        /*0020*/ 	.short	0x0004
        /*0022*/ 	.short	0x0018
        /*0024*/ 	.byte	0x00, 0xf0, 0x11, 0x00


	//----- nvinfo : EIATTR_KPARAM_INFO
	.align		4
.L_37:
        /*0028*/ 	.byte	0x04, 0x17
        /*002a*/ 	.short	(.L_39 - .L_38)
.L_38:
        /*002c*/ 	.word	0x00000000
        /*0030*/ 	.short	0x0003
        /*0032*/ 	.short	0x0014
        /*0034*/ 	.byte	0x00, 0xf0, 0x11, 0x00


	//----- nvinfo : EIATTR_KPARAM_INFO
	.align		4
.L_39:
        /*0038*/ 	.byte	0x04, 0x17
        /*003a*/ 	.short	(.L_41 - .L_40)
.L_40:
        /*003c*/ 	.word	0x00000000
        /*0040*/ 	.short	0x0002
        /*0042*/ 	.short	0x0010
        /*0044*/ 	.byte	0x00, 0xf0, 0x11, 0x00


	//----- nvinfo : EIATTR_KPARAM_INFO
	.align		4
.L_41:
        /*0048*/ 	.byte	0x04, 0x17
        /*004a*/ 	.short	(.L_43 - .L_42)
.L_42:
        /*004c*/ 	.word	0x00000000
        /*0050*/ 	.short	0x0001
        /*0052*/ 	.short	0x0008
        /*0054*/ 	.byte	0x00, 0xf5, 0x21, 0x00


	//----- nvinfo : EIATTR_KPARAM_INFO
	.align		4
.L_43:
        /*0058*/ 	.byte	0x04, 0x17
        /*005a*/ 	.short	(.L_45 - .L_44)
.L_44:
        /*005c*/ 	.word	0x00000000
        /*0060*/ 	.short	0x0000
        /*0062*/ 	.short	0x0000
        /*0064*/ 	.byte	0x00, 0xf5, 0x21, 0x00


	//----- nvinfo : EIATTR_SPARSE_MMA_MASK
	.align		4
.L_45:
        /*0068*/ 	.byte	0x03, 0x50
        /*006a*/ 	.short	0x0000


	//----- nvinfo : EIATTR_MAXREG_COUNT
	.align		4
        /*006c*/ 	.byte	0x03, 0x1b
        /*006e*/ 	.short	0x00ff


	//----- nvinfo : EIATTR_MERCURY_ISA_VERSION
	.align		4
        /*0070*/ 	.byte	0x03, 0x5f
        /*0072*/ 	.short	0x0101


	//----- nvinfo : EIATTR_VRC_CTA_INIT_COUNT
	.align		4
        /*0074*/ 	.byte	0x02, 0x4a
	.zero		1
	.zero		1


	//----- nvinfo : EIATTR_EXIT_INSTR_OFFSETS
	.align		4
        /*0078*/ 	.byte	0x04, 0x1c
        /*007a*/ 	.short	(.L_47 - .L_46)


	//   ....[0]....
.L_46:
        /*007c*/ 	.word	0x000000f0


	//   ....[1]....
        /*0080*/ 	.word	0x00000290


	//----- nvinfo : EIATTR_CBANK_PARAM_SIZE
	.align		4
.L_47:
        /*0084*/ 	.byte	0x03, 0x19
        /*0086*/ 	.short	0x0020


	//----- nvinfo : EIATTR_PARAM_CBANK
	.align		4
        /*0088*/ 	.byte	0x04, 0x0a
        /*008a*/ 	.short	(.L_49 - .L_48)
	.align		4
.L_48:
        /*008c*/ 	.word	index@(.nv.constant0._Z11dNV12toRGBAPKhPhjjjj)
        /*0090*/ 	.short	0x0380
        /*0092*/ 	.short	0x0020


	//----- nvinfo : EIATTR_SW_WAR
	.align		4
.L_49:
        /*0094*/ 	.byte	0x04, 0x36
        /*0096*/ 	.short	(.L_51 - .L_50)
.L_50:
        /*0098*/ 	.word	0x00000008
.L_51:


//--------------------- .nv.callgraph             --------------------------
	.section	.nv.callgraph,"",@"SHT_CUDA_CALLGRAPH"
	.align	4
	.sectionentsize	8
	.align		4
        /*0000*/ 	.word	0x00000000
	.align		4
        /*0004*/ 	.word	0xffffffff
	.align		4
        /*0008*/ 	.word	0x00000000
	.align		4
        /*000c*/ 	.word	0xfffffffe
	.align		4
        /*0010*/ 	.word	0x00000000
	.align		4
        /*0014*/ 	.word	0xfffffffd
	.align		4
        /*0018*/ 	.word	0x00000000
	.align		4
        /*001c*/ 	.word	0xfffffffc


//--------------------- .text._Z9dNV12toBWPKhPhjjjj --------------------------
	.section	.text._Z9dNV12toBWPKhPhjjjj,"ax",@progbits
	.align	128
        .global         _Z9dNV12toBWPKhPhjjjj
        .type           _Z9dNV12toBWPKhPhjjjj,@function
        .size           _Z9dNV12toBWPKhPhjjjj,(.L_x_2 - _Z9dNV12toBWPKhPhjjjj)
        .other          _Z9dNV12toBWPKhPhjjjj,@"STO_CUDA_ENTRY STV_DEFAULT"
_Z9dNV12toBWPKhPhjjjj:
.text._Z9dNV12toBWPKhPhjjjj:
[----:B------:R-:W-:Y:S01]  /*0000*/  LDC R1, c[0x0][0x37c] ;  /* 0x0000df00ff017b82 */ /* 0x000fe20000000800 */
[----:B------:R-:W0:Y:S07]  /*0010*/  S2R R0, SR_TID.X ;  /* 0x0000000000007919 */ /* 0x000e2e0000002100 */
[----:B------:R-:W0:Y:S01]  /*0020*/  S2UR UR4, SR_CTAID.X ;  /* 0x00000000000479c3 */ /* 0x000e220000002500 */
[----:B------:R-:W1:Y:S07]  /*0030*/  S2R R2, SR_TID.Y ;  /* 0x0000000000027919 */ /* 0x000e6e0000002200 */
[----:B------:R-:W0:Y:S08]  /*0040*/  LDC R3, c[0x0][0x360] ;  /* 0x0000d800ff037b82 */ /* 0x000e300000000800 */
[----:B------:R-:W1:Y:S08]  /*0050*/  S2UR UR5, SR_CTAID.Y ;  /* 0x00000000000579c3 */ /* 0x000e700000002600 */
[----:B------:R-:W1:Y:S01]  /*0060*/  LDC R5, c[0x0][0x364] ;  /* 0x0000d900ff057b82 */ /* 0x000e620000000800 */
[----:B0-----:R-:W-:-:S02]  /*0070*/  IMAD R0, R3, UR4, R0 ;  /* 0x0000000403007c24 */ /* 0x001fc4000f8e0200 */
[----:B-1----:R-:W-:-:S05]  /*0080*/  IMAD R3, R5, UR5, R2 ;  /* 0x0000000505037c24 */ /* 0x002fca000f8e0202 */
[----:B------:R-:W-:-:S04]  /*0090*/  VIMNMX.U32 R2, PT, PT, R0, R3, !PT ;  /* 0x0000000300027248 */ /* 0x000fc80007fe0000 */
[----:B------:R-:W-:-:S13]  /*00a0*/  ISETP.GT.U32.AND P0, PT, R2, 0x63, PT ;  /* 0x000000630200780c */ /* 0x000fda0003f04070 */
[----:B------:R-:W-:Y:S05]  /*00b0*/  @P0 EXIT ;  /* 0x000000000000094d */ /* 0x000fea0003800000 */
[----:B------:R-:W0:Y:S01]  /*00c0*/  LDCU UR6, c[0x0][0x394] ;  /* 0x00007280ff0677ac */ /* 0x000e220008000800 */
[----:B------:R-:W1:Y:S01]  /*00d0*/  LDCU.64 UR8, c[0x0][0x388] ;  /* 0x00007100ff0877ac */ /* 0x000e620008000a00 */
[----:B------:R-:W2:Y:S01]  /*00e0*/  LDCU.64 UR4, c[0x0][0x358] ;  /* 0x00006b00ff0477ac */ /* 0x000ea20008000a00 */
[----:B0-----:R-:W-:Y:S02]  /*00f0*/  IMAD R3, R3, UR6, R0 ;  /* 0x0000000603037c24 */ /* 0x001fe4000f8e0200 */
[----:B------:R-:W-:-:S03]  /*0100*/  HFMA2 R0, -RZ, RZ, 0, 7.569789886474609375e-06 ;  /* 0x0000007fff007431 */ /* 0x000fc600000001ff */
[----:B-1----:R-:W-:-:S04]  /*0110*/  IADD3 R2, P0, PT, R3, UR8, RZ ;  /* 0x0000000803027c10 */ /* 0x002fc8000ff1e0ff */
[----:B------:R-:W-:-:S05]  /*0120*/  IADD3.X R3, PT, PT, RZ, UR9, RZ, P0, !PT ;  /* 0x00000009ff037c10 */ /* 0x000fca00087fe4ff */
[----:B--2---:R-:W-:Y:S01]  /*0130*/  STG.E.U8 desc[UR4][R2.64], R0 ;  /* 0x0000000002007986 */ /* 0x004fe2000c101104 */
[----:B------:R-:W-:Y:S05]  /*0140*/  EXIT ;  /* 0x000000000000794d */ /* 0x000fea0003800000 */
.L_x_0:
[----:B------:R-:W-:-:S00]  /*0150*/  BRA `(.L_x_0) ;  /* 0xfffffffc00fc7947 */ /* 0x000fc0000383ffff */
[----:B------:R-:W-:-:S00]  /*0160*/  NOP ;  /* 0x0000000000007918 */ /* 0x000fc00000000000 */
        /* <DEDUP_REMOVED lines=9> */
.L_x_2:


//--------------------- .text._Z11dNV12toRGBAPKhPhjjjj --------------------------
	.section	.text._Z11dNV12toRGBAPKhPhjjjj,"ax",@progbits
	.align	128
        .global         _Z11dNV12toRGBAPKhPhjjjj
        .type           _Z11dNV12toRGBAPKhPhjjjj,@function
        .size           _Z11dNV12toRGBAPKhPhjjjj,(.L_x_3 - _Z11dNV12toRGBAPKhPhjjjj)
        .other          _Z11dNV12toRGBAPKhPhjjjj,@"STO_CUDA_ENTRY STV_DEFAULT"
_Z11dNV12toRGBAPKhPhjjjj:
.text._Z11dNV12toRGBAPKhPhjjjj:
[----:B------:R-:W-:Y:S01]  /*0000*/  LDC R1, c[0x0][0x37c] ;  /* 0x0000df00ff017b82 */ /* 0x000fe20000000800 */
[----:B------:R-:W0:Y:S07]  /*0010*/  S2R R5, SR_TID.Y ;  /* 0x0000000000057919 */ /* 0x000e2e0000002200 */
[----:B------:R-:W1:Y:S01]  /*0020*/  LDC R3, c[0x0][0x360] ;  /* 0x0000d800ff037b82 */ /* 0x000e620000000800 */
[----:B------:R-:W2:Y:S01]  /*0030*/  LDCU.64 UR8, c[0x0][0x398] ;  /* 0x00007300ff0877ac */ /* 0x000ea20008000a00 */
[----:B------:R-:W1:Y:S01]  /*0040*/  S2R R0, SR_TID.X ;  /* 0x0000000000007919 */ /* 0x000e620000002100 */
[----:B------:R-:W3:Y:S05]  /*0050*/  LDCU UR6, c[0x0][0x394] ;  /* 0x00007280ff0677ac */ /* 0x000eea0008000800 */
[----:B------:R-:W0:Y:S08]  /*0060*/  S2UR UR5, SR_CTAID.Y ;  /* 0x00000000000579c3 */ /* 0x000e300000002600 */
[----:B------:R-:W0:Y:S01]  /*0070*/  LDC R2, c[0x0][0x364] ;  /* 0x0000d900ff027b82 */ /* 0x000e220000000800 */
[----:B---3--:R-:W-:-:S07]  /*0080*/  UISETP.NE.AND UP0, UPT, UR6, URZ, UPT ;  /* 0x000000ff0600728c */ /* 0x008fce000bf05270 */
[----:B------:R-:W1:Y:S04]  /*0090*/  S2UR UR4, SR_CTAID.X ;  /* 0x00000000000479c3 */ /* 0x000e680000002500 */
[----:B--2---:R-:W-:Y:S01]  /*00a0*/  @!UP0 USHF.L.U32 UR6, UR8, 0x2, URZ ;  /* 0x0000000208068899 */ /* 0x004fe200080006ff */
[----:B0-----:R-:W-:-:S05]  /*00b0*/  IMAD R5, R2, UR5, R5 ;  /* 0x0000000502057c24 */ /* 0x001fca000f8e0205 */
[----:B------:R-:W-:Y:S01]  /*00c0*/  ISETP.GE.U32.AND P0, PT, R5, UR9, PT ;  /* 0x0000000905007c0c */ /* 0x000fe2000bf06070 */
[----:B-1----:R-:W-:-:S05]  /*00d0*/  IMAD R0, R3, UR4, R0 ;  /* 0x0000000403007c24 */ /* 0x002fca000f8e0200 */
[----:B------:R-:W-:-:S13]  /*00e0*/  ISETP.GE.U32.OR P0, PT, R0, UR8, P0 ;  /* 0x0000000800007c0c */ /* 0x000fda0008706470 */
[----:B------:R-:W-:Y:S05]  /*00f0*/  @P0 EXIT ;  /* 0x000000000000094d */ /* 0x000fea0003800000 */
[----:B------:R-:W0:Y:S01]  /*0100*/  LDCU UR7, c[0x0][0x390] ;  /* 0x00007200ff0777ac */ /* 0x000e220008000800 */
[----:B------:R-:W1:Y:S01]  /*0110*/  LDCU.128 UR8, c[0x0][0x380] ;  /* 0x00007000ff0877ac */ /* 0x000e620008000c00 */
[----:B------:R-:W2:Y:S01]  /*0120*/  LDCU.64 UR4, c[0x0][0x358] ;  /* 0x00006b00ff0477ac */ /* 0x000ea20008000a00 */
[----:B0-----:R-:W-:-:S05]  /*0130*/  IMAD R2, R5, UR7, R0 ;  /* 0x0000000705027c24 */ /* 0x001fca000f8e0200 */
[----:B-1----:R-:W-:-:S05]  /*0140*/  IADD3 R2, P0, PT, R2, UR8, RZ ;  /* 0x0000000802027c10 */ /* 0x002fca000ff1e0ff */
[----:B------:R-:W-:-:S05]  /*0150*/  IMAD.X R3, RZ, RZ, UR9, P0 ;  /* 0x00000009ff037e24 */ /* 0x000fca00080e06ff */
[----:B--2---:R-:W2:Y:S01]  /*0160*/  LDG.E.U8 R13, desc[UR4][R2.64] ;  /* 0x00000004020d7981 */ /* 0x004ea2000c1e1100 */
[----:B------:R-:W-:-:S04]  /*0170*/  IMAD.SHL.U32 R0, R0, 0x4, RZ ;  /* 0x0000000400007824 */ /* 0x000fc800078e00ff */
[----:B------:R-:W-:-:S05]  /*0180*/  IMAD R0, R5, UR6, R0 ;  /* 0x0000000605007c24 */ /* 0x000fca000f8e0200 */
[C---:B------:R-:W-:Y:S02]  /*0190*/  IADD3 R6, PT, PT, R0.reuse, 0x1, RZ ;  /* 0x0000000100067810 */ /* 0x040fe40007ffe0ff */
[----:B------:R-:W-:Y:S02]  /*01a0*/  IADD3 R4, P0, PT, R0, UR10, RZ ;  /* 0x0000000a00047c10 */ /* 0x000fe4000ff1e0ff */
[----:B------:R-:W-:-:S03]  /*01b0*/  IADD3 R6, P1, PT, R6, UR10, RZ ;  /* 0x0000000a06067c10 */ /* 0x000fc6000ff3e0ff */
[----:B------:R-:W-:Y:S01]  /*01c0*/  IMAD.X R5, RZ, RZ, UR11, P0 ;  /* 0x0000000bff057e24 */ /* 0x000fe200080e06ff */
[----:B------:R-:W-:-:S04]  /*01d0*/  IADD3.X R7, PT, PT, RZ, UR11, RZ, P1, !PT ;  /* 0x0000000bff077c10 */ /* 0x000fc80008ffe4ff */
[----:B--2---:R-:W-:Y:S04]  /*01e0*/  STG.E.U8 desc[UR4][R4.64], R13 ;  /* 0x0000000d04007986 */ /* 0x004fe8000c101104 */
[----:B------:R-:W-:Y:S04]  /*01f0*/  STG.E.U8 desc[UR4][R6.64], R13 ;  /* 0x0000000d06007986 */ /* 0x000fe8000c101104 */
[----:B------:R-:W2:Y:S01]  /*0200*/  LDG.E.U8 R15, desc[UR4][R2.64] ;  /* 0x00000004020f7981 */ /* 0x000ea2000c1e1100 */
[C---:B------:R-:W-:Y:S01]  /*0210*/  VIADD R8, R0.reuse, 0x2 ;  /* 0x0000000200087836 */ /* 0x040fe20000000000 */
[----:B------:R-:W-:-:S04]  /*0220*/  IADD3 R0, PT, PT, R0, 0x3, RZ ;  /* 0x0000000300007810 */ /* 0x000fc80007ffe0ff */
[----:B------:R-:W-:Y:S02]  /*0230*/  IADD3 R8, P0, PT, R8, UR10, RZ ;  /* 0x0000000a08087c10 */ /* 0x000fe4000ff1e0ff */
[----:B------:R-:W-:-:S03]  /*0240*/  IADD3 R10, P1, PT, R0, UR10, RZ ;  /* 0x0000000a000a7c10 */ /* 0x000fc6000ff3e0ff */
[----:B------:R-:W-:Y:S01]  /*0250*/  IMAD.X R9, RZ, RZ, UR11, P0 ;  /* 0x0000000bff097e24 */ /* 0x000fe200080e06ff */
[----:B------:R-:W-:-:S04]  /*0260*/  IADD3.X R11, PT, PT, RZ, UR11, RZ, P1, !PT ;  /* 0x0000000bff0b7c10 */ /* 0x000fc80008ffe4ff */
[----:B--2---:R-:W-:Y:S04]  /*0270*/  STG.E.U8 desc[UR4][R8.64], R15 ;  /* 0x0000000f08007986 */ /* 0x004fe8000c101104 */
[----:B------:R-:W-:Y:S01]  /*0280*/  STG.E.U8 desc[UR4][R10.64], R15 ;  /* 0x0000000f0a007986 */ /* 0x000fe2000c101104 */
[----:B------:R-:W-:Y:S05]  /*0290*/  EXIT ;  /* 0x000000000000794d */ /* 0x000fea0003800000 */
.L_x_1:
        /* <DEDUP_REMOVED lines=14> */
.L_x_3:


//--------------------- .nv.shared.reserved.0     --------------------------
	.section	.nv.shared.reserved.0,"aw",@nobits
	.weak		__nv_reservedSMEM_offset_0_alias
	.size		__nv_reservedSMEM_offset_0_alias, 0, 64
	.other		__nv_reservedSMEM_offset_0_alias,@"STO_CUDA_RESERVED_SHARED STV_DEFAULT"
__nv_reservedSMEM_offset_0_alias:
	.zero		0
	.zero		64


//--------------------- .nv.constant0._Z9dNV12toBWPKhPhjjjj --------------------------
	.section	.nv.constant0._Z9dNV12toBWPKhPhjjjj,"a",@progbits
	.sectionflags	@""
	.align	4
.nv.constant0._Z9dNV12toBWPKhPhjjjj:
	.zero		928


//--------------------- .nv.constant0._Z11dNV12toRGBAPKhPhjjjj --------------------------
	.section	.nv.constant0._Z11dNV12toRGBAPKhPhjjjj,"a",@progbits
	.sectionflags	@""
	.align	4
.nv.constant0._Z11dNV12toRGBAPKhPhjjjj:
	.zero		928


//--------------------- SYMBOLS --------------------------

	.type		.nv.reservedSmem.offset0,@object
	.size		.nv.reservedSmem.offset0,0x4
